//
// Generated by NVIDIA NVVM Compiler
//
// Compiler Build ID: CL-36424714
// Cuda compilation tools, release 13.0, V13.0.88
// Based on NVVM 20.0.0
//

.version 9.0
.target sm_100
.address_size 64

	// .globl	_Z10testKernelPiS_i
// _ZZ10testKernelPiS_iE10swappedodd has been demoted
// _ZZ10testKernelPiS_iE11swappedeven has been demoted

.visible .entry _Z10testKernelPiS_i(
	.param .u64 .ptr .align 1 _Z10testKernelPiS_i_param_0,
	.param .u64 .ptr .align 1 _Z10testKernelPiS_i_param_1,
	.param .u32 _Z10testKernelPiS_i_param_2
)
{
	.reg .pred 	%p<11>;
	.reg .b16 	%rs<15>;
	.reg .b32 	%r<16>;
	.reg .b64 	%rd<10>;
	// demoted variable
	.shared .align 1 .u8 _ZZ10testKernelPiS_iE10swappedodd;
	// demoted variable
	.shared .align 1 .u8 _ZZ10testKernelPiS_iE11swappedeven;
	ld.param.u64 	%rd4, [_Z10testKernelPiS_i_param_0];
	ld.param.u64 	%rd3, [_Z10testKernelPiS_i_param_1];
	ld.param.u32 	%r6, [_Z10testKernelPiS_i_param_2];
	cvta.to.global.u64 	%rd1, %rd4;
	mov.b16 	%rs14, 1;
	st.shared.u8 	[_ZZ10testKernelPiS_iE10swappedodd], %rs14;
	st.shared.u8 	[_ZZ10testKernelPiS_iE11swappedeven], %rs14;
	mov.u32 	%r7, %tid.y;
	setp.ne.s32 	%p3, %r7, 0;
	mov.u32 	%r8, %tid.x;
	shr.u32 	%r9, %r6, 31;
	add.s32 	%r10, %r6, %r9;
	shr.s32 	%r11, %r10, 1;
	add.s32 	%r13, %r11, -1;
	setp.ge.s32 	%p4, %r8, %r13;
	shl.b32 	%r14, %r8, 1;
	mul.wide.u32 	%rd5, %r14, 4;
	add.s64 	%rd2, %rd1, %rd5;
	setp.ge.s32 	%p5, %r8, %r11;
	or.pred  	%p1, %p3, %p4;
	or.pred  	%p2, %p3, %p5;
$L__BB0_1:
	and.b16  	%rs4, %rs14, 255;
	setp.ne.s16 	%p6, %rs4, 1;
	@%p6 bra 	$L__BB0_6;
	bar.sync 	0;
	mov.b16 	%rs7, 0;
	st.shared.u8 	[_ZZ10testKernelPiS_iE10swappedodd], %rs7;
	bar.sync 	0;
	@%p2 bra 	$L__BB0_5;
	ld.global.u32 	%r2, [%rd2];
	ld.global.u32 	%r3, [%rd2+4];
	setp.le.s32 	%p8, %r2, %r3;
	@%p8 bra 	$L__BB0_5;
	st.global.u32 	[%rd2], %r3;
	st.global.u32 	[%rd2+4], %r2;
	mov.b16 	%rs8, 1;
	st.shared.u8 	[_ZZ10testKernelPiS_iE10swappedodd], %rs8;
$L__BB0_5:
	bar.sync 	0;
	bra.uni 	$L__BB0_10;
$L__BB0_6:
	bar.sync 	0;
	mov.b16 	%rs5, 0;
	st.shared.u8 	[_ZZ10testKernelPiS_iE11swappedeven], %rs5;
	bar.sync 	0;
	@%p1 bra 	$L__BB0_9;
	ld.global.u32 	%r4, [%rd2+4];
	ld.global.u32 	%r5, [%rd2+8];
	setp.le.s32 	%p7, %r4, %r5;
	@%p7 bra 	$L__BB0_9;
	st.global.u32 	[%rd2+4], %r5;
	st.global.u32 	[%rd2+8], %r4;
	mov.b16 	%rs6, 1;
	st.shared.u8 	[_ZZ10testKernelPiS_iE11swappedeven], %rs6;
$L__BB0_9:
	bar.sync 	0;
$L__BB0_10:
	ld.shared.u8 	%rs9, [_ZZ10testKernelPiS_iE10swappedodd];
	ld.shared.u8 	%rs10, [_ZZ10testKernelPiS_iE11swappedeven];
	or.b16  	%rs12, %rs9, %rs10;
	and.b16  	%rs13, %rs12, 255;
	setp.ne.s16 	%p9, %rs13, 0;
	xor.b16  	%rs14, %rs14, 1;
	@%p9 bra 	$L__BB0_1;
	bar.sync 	0;
	setp.ge.s32 	%p10, %r8, %r6;
	@%p10 bra 	$L__BB0_13;
	mul.wide.u32 	%rd6, %r8, 4;
	add.s64 	%rd7, %rd1, %rd6;
	ld.global.u32 	%r15, [%rd7];
	cvta.to.global.u64 	%rd8, %rd3;
	add.s64 	%rd9, %rd8, %rd6;
	st.global.u32 	[%rd9], %r15;
$L__BB0_13:
	ret;

}


// ===== COMPILED SASS (sm_100) =====

	.target	sm_100

	.elftype	@"ET_EXEC"


//--------------------- .note.nv.tkinfo           --------------------------
	.section	.note.nv.tkinfo,"",@"SHT_NOTE"
	.sectionflags	@"SHF_NOTE_NV_TKINFO"
	.tkinfo
        /*0018*/ 	.word	0x00000002
        /*0030*/ 	.string	""
        /*0030*/ 	.string	"ptxas"
        /*0030*/ 	.string	"Cuda compilation tools, release 13.0, V13.0.88"
        /*0030*/ 	.string	"Build cuda_13.0.r13.0/compiler.36424714_0"
        /*0030*/ 	.string	"-arch sm_100 -m 64 "



//--------------------- .note.nv.cuinfo           --------------------------
	.section	.note.nv.cuinfo,"",@"SHT_NOTE"
	.sectionflags	@"SHF_NOTE_NV_CUINFO"
        /*0018*/ 	.short	0x0002
        /*001a*/ 	.short	0x0064
        /*001c*/ 	.short	0x0082
	.zero		2


//--------------------- .nv.info                  --------------------------
	.section	.nv.info,"",@"SHT_CUDA_INFO"
	.align	4


	//----- nvinfo : EIATTR_REGCOUNT
	.align		4
        /*0000*/ 	.byte	0x04, 0x2f
        /*0002*/ 	.short	(.L_1 - .L_0)
	.align		4
.L_0:
        /*0004*/ 	.word	index@(_Z10testKernelPiS_i)
        /*0008*/ 	.word	0x0000000a


	//----- nvinfo : EIATTR_FRAME_SIZE
	.align		4
.L_1:
        /*000c*/ 	.byte	0x04, 0x11
        /*000e*/ 	.short	(.L_3 - .L_2)
	.align		4
.L_2:
        /*0010*/ 	.word	index@(_Z10testKernelPiS_i)
        /*0014*/ 	.word	0x00000000


	//----- nvinfo : EIATTR_MIN_STACK_SIZE
	.align		4
.L_3:
        /*0018*/ 	.byte	0x04, 0x12
        /*001a*/ 	.short	(.L_5 - .L_4)
	.align		4
.L_4:
        /*001c*/ 	.word	index@(_Z10testKernelPiS_i)
        /*0020*/ 	.word	0x00000000
.L_5:


//--------------------- .nv.compat                --------------------------
	.section	.nv.compat,"",@"SHT_CUDA_COMPAT_INFO"
	.align	4
        /*0000*/ 	.byte	0x02, 0x09, 0x00, 0x00, 0x02, 0x02, 0x01, 0x00, 0x02, 0x05, 0x05, 0x00, 0x03, 0x07, 0x01, 0x01
        /*0010*/ 	.byte	0x02, 0x03, 0x00, 0x00, 0x02, 0x06, 0x01, 0x00, 0x04, 0x0b, 0x08, 0x00, 0x09, 0x00, 0x00, 0x00
        /*0020*/ 	.byte	0x00, 0x00, 0x00, 0x00


//--------------------- .nv.info._Z10testKernelPiS_i --------------------------
	.section	.nv.info._Z10testKernelPiS_i,"",@"SHT_CUDA_INFO"
	.sectionflags	@""
	.align	4


	//----- nvinfo : EIATTR_CUDA_API_VERSION
	.align		4
        /*0000*/ 	.byte	0x04, 0x37
        /*0002*/ 	.short	(.L_7 - .L_6)
.L_6:
        /*0004*/ 	.word	0x00000082


	//----- nvinfo : EIATTR_KPARAM_INFO
	.align		4
.L_7:
        /*0008*/ 	.byte	0x04, 0x17
        /*000a*/ 	.short	(.L_9 - .L_8)
.L_8:
        /*000c*/ 	.word	0x00000000
        /*0010*/ 	.short	0x0002
        /*0012*/ 	.short	0x0010
        /*0014*/ 	.byte	0x00, 0xf0, 0x11, 0x00


	//----- nvinfo : EIATTR_KPARAM_INFO
	.align		4
.L_9:
        /*0018*/ 	.byte	0x04, 0x17
        /*001a*/ 	.short	(.L_11 - .L_10)
.L_10:
        /*001c*/ 	.word	0x00000000
        /*0020*/ 	.short	0x0001
        /*0022*/ 	.short	0x0008
        /*0024*/ 	.byte	0x00, 0xf5, 0x21, 0x00


	//----- nvinfo : EIATTR_KPARAM_INFO
	.align		4
.L_11:
        /*0028*/ 	.byte	0x04, 0x17
        /*002a*/ 	.short	(.L_13 - .L_12)
.L_12:
        /*002c*/ 	.word	0x00000000
        /*0030*/ 	.short	0x0000
        /*0032*/ 	.short	0x0000
        /*0034*/ 	.byte	0x00, 0xf5, 0x21, 0x00


	//----- nvinfo : EIATTR_SPARSE_MMA_MASK
	.align		4
.L_13:
        /*0038*/ 	.byte	0x03, 0x50
        /*003a*/ 	.short	0x0000


	//----- nvinfo : EIATTR_MAXREG_COUNT
	.align		4
        /*003c*/ 	.byte	0x03, 0x1b
        /*003e*/ 	.short	0x00ff


	//----- nvinfo : EIATTR_NUM_BARRIERS
	.align		4
        /*0040*/ 	.byte	0x02, 0x4c
        /*0042*/ 	.byte	0x01
	.zero		1


	//----- nvinfo : EIATTR_MERCURY_ISA_VERSION
	.align		4
        /*0044*/ 	.byte	0x03, 0x5f
        /*0046*/ 	.short	0x0101


	//----- nvinfo : EIATTR_VRC_CTA_INIT_COUNT
	.align		4
        /*0048*/ 	.byte	0x02, 0x4a
	.zero		1
	.zero		1


	//----- nvinfo : EIATTR_EXIT_INSTR_OFFSETS
	.align		4
        /*004c*/ 	.byte	0x04, 0x1c
        /*004e*/ 	.short	(.L_15 - .L_14)


	//   ....[0]....
.L_14:
        /*0050*/ 	.word	0x00000430


	//   ....[1]....
        /*0054*/ 	.word	0x000004a0


	//----- nvinfo : EIATTR_CRS_STACK_SIZE
	.align		4
.L_15:
        /*0058*/ 	.byte	0x04, 0x1e
        /*005a*/ 	.short	(.L_17 - .L_16)
.L_16:
        /*005c*/ 	.word	0x00000000


	//----- nvinfo : EIATTR_CBANK_PARAM_SIZE
	.align		4
.L_17:
        /*0060*/ 	.byte	0x03, 0x19
        /*0062*/ 	.short	0x0014


	//----- nvinfo : EIATTR_PARAM_CBANK
	.align		4
        /*0064*/ 	.byte	0x04, 0x0a
        /*0066*/ 	.short	(.L_19 - .L_18)
	.align		4
.L_18:
        /*0068*/ 	.word	index@(.nv.constant0._Z10testKernelPiS_i)
        /*006c*/ 	.short	0x0380
        /*006e*/ 	.short	0x0014


	//----- nvinfo : EIATTR_SW_WAR
	.align		4
.L_19:
        /*0070*/ 	.byte	0x04, 0x36
        /*0072*/ 	.short	(.L_21 - .L_20)
.L_20:
        /*0074*/ 	.word	0x00000008
.L_21:


//--------------------- .nv.callgraph             --------------------------
	.section	.nv.callgraph,"",@"SHT_CUDA_CALLGRAPH"
	.align	4
	.sectionentsize	8
	.align		4
        /*0000*/ 	.word	0x00000000
	.align		4
        /*0004*/ 	.word	0xffffffff
	.align		4
        /*0008*/ 	.word	0x00000000
	.align		4
        /*000c*/ 	.word	0xfffffffe
	.align		4
        /*0010*/ 	.word	0x00000000
	.align		4
        /*0014*/ 	.word	0xfffffffd
	.align		4
        /*0018*/ 	.word	0x00000000
	.align		4
        /*001c*/ 	.word	0xfffffffc


//--------------------- .text._Z10testKernelPiS_i --------------------------
	.section	.text._Z10testKernelPiS_i,"ax",@progbits
	.align	128
        .global         _Z10testKernelPiS_i
        .type           _Z10testKernelPiS_i,@function
        .size           _Z10testKernelPiS_i,(.L_x_8 - _Z10testKernelPiS_i)
        .other          _Z10testKernelPiS_i,@"STO_CUDA_ENTRY STV_DEFAULT"
_Z10testKernelPiS_i:
.text._Z10testKernelPiS_i:
[----:B------:R-:W-:Y:S08]  /*0000*/  LDC R1, c[0x0][0x37c] ;  /* 0x0000df00ff017b82 */ /* 0x000ff00000000800 */
[----:B------:R-:W0:Y:S01]  /*0010*/  S2UR UR5, SR_CgaCtaId ;  /* 0x00000000000579c3 */ /* 0x000e220000008800 */
[----:B------:R-:W1:Y:S01]  /*0020*/  S2R R4, SR_TID.Y ;  /* 0x0000000000047919 */ /* 0x000e620000002200 */
[----:B------:R-:W2:Y:S01]  /*0030*/  LDCU UR6, c[0x0][0x390] ;  /* 0x00007200ff0677ac */ /* 0x000ea20008000800 */
[----:B------:R-:W-:Y:S01]  /*0040*/  IMAD.MOV.U32 R6, RZ, RZ, 0x1 ;  /* 0x00000001ff067424 */ /* 0x000fe200078e00ff */
[----:B------:R-:W3:Y:S01]  /*0050*/  S2R R0, SR_TID.X ;  /* 0x0000000000007919 */ /* 0x000ee20000002100 */
[----:B------:R-:W-:-:S03]  /*0060*/  UMOV UR4, 0x400 ;  /* 0x0000040000047882 */ /* 0x000fc60000000000 */
[----:B------:R-:W4:Y:S01]  /*0070*/  LDC.64 R2, c[0x0][0x380] ;  /* 0x0000e000ff027b82 */ /* 0x000f220000000a00 */
[----:B0-----:R-:W-:Y:S02]  /*0080*/  ULEA UR4, UR5, UR4, 0x18 ;  /* 0x0000000405047291 */ /* 0x001fe4000f8ec0ff */
[----:B--2---:R-:W-:Y:S01]  /*0090*/  ULEA.HI UR5, UR6, UR6, URZ, 0x1 ;  /* 0x0000000606057291 */ /* 0x004fe2000f8f08ff */
[----:B------:R-:W0:Y:S03]  /*00a0*/  LDCU.64 UR6, c[0x0][0x358] ;  /* 0x00006b00ff0677ac */ /* 0x000e260008000a00 */
[----:B------:R-:W-:-:S03]  /*00b0*/  USHF.R.S32.HI UR5, URZ, 0x1, UR5 ;  /* 0x00000001ff057899 */ /* 0x000fc60008011405 */
[----:B------:R2:W-:Y:S01]  /*00c0*/  STS.U8 [UR4], R6 ;  /* 0x00000006ff007988 */ /* 0x0005e20008000004 */
[----:B-1----:R-:W-:Y:S01]  /*00d0*/  ISETP.NE.AND P0, PT, R4, RZ, PT ;  /* 0x000000ff0400720c */ /* 0x002fe20003f05270 */
[----:B------:R-:W-:Y:S02]  /*00e0*/  IMAD.MOV.U32 R4, RZ, RZ, 0x1 ;  /* 0x00000001ff047424 */ /* 0x000fe400078e00ff */
[----:B------:R2:W-:Y:S01]  /*00f0*/  STS.U8 [UR4+0x1], R6 ;  /* 0x00000106ff007988 */ /* 0x0005e20008000004 */
[----:B------:R-:W-:Y:S01]  /*0100*/  UIADD3 UR4, UPT, UPT, UR5, -0x1, URZ ;  /* 0xffffffff05047890 */ /* 0x000fe2000fffe0ff */
[C---:B---3--:R-:W-:Y:S01]  /*0110*/  IMAD.SHL.U32 R5, R0.reuse, 0x2, RZ ;  /* 0x0000000200057824 */ /* 0x048fe200078e00ff */
[----:B------:R-:W-:-:S03]  /*0120*/  ISETP.GE.OR P1, PT, R0, UR5, P0 ;  /* 0x0000000500007c0c */ /* 0x000fc60008726670 */
[----:B----4-:R-:W-:Y:S01]  /*0130*/  IMAD.WIDE.U32 R2, R5, 0x4, R2 ;  /* 0x0000000405027825 */ /* 0x010fe200078e0002 */
[----:B0-2---:R-:W-:-:S13]  /*0140*/  ISETP.GE.OR P0, PT, R0, UR4, P0 ;  /* 0x0000000400007c0c */ /* 0x005fda0008706670 */
.L_x_6:
[----:B------:R-:W-:-:S04]  /*0150*/  LOP3.LUT R5, R4, 0xff, RZ, 0xc0, !PT ;  /* 0x000000ff04057812 */ /* 0x000fc800078ec0ff */
[----:B------:R-:W-:-:S13]  /*0160*/  ISETP.NE.AND P2, PT, R5, 0x1, PT ;  /* 0x000000010500780c */ /* 0x000fda0003f45270 */
[----:B------:R-:W-:Y:S05]  /*0170*/  @P2 BRA `(.L_x_0) ;  /* 0x0000000000482947 */ /* 0x000fea0003800000 */
[----:B------:R-:W0:Y:S08]  /*0180*/  S2UR UR5, SR_CgaCtaId ;  /* 0x00000000000579c3 */ /* 0x000e300000008800 */
[----:B------:R-:W-:Y:S06]  /*0190*/  BAR.SYNC.DEFER_BLOCKING 0x0 ;  /* 0x0000000000007b1d */ /* 0x000fec0000010000 */
[----:B------:R-:W-:Y:S01]  /*01a0*/  UMOV UR4, 0x400 ;  /* 0x0000040000047882 */ /* 0x000fe20000000000 */
[----:B------:R-:W-:Y:S01]  /*01b0*/  BSSY.RECONVERGENT B0, `(.L_x_1) ;  /* 0x000000c000007945 */ /* 0x000fe20003800200 */
[----:B0-----:R-:W-:-:S09]  /*01c0*/  ULEA UR4, UR5, UR4, 0x18 ;  /* 0x0000000405047291 */ /* 0x001fd2000f8ec0ff */
[----:B------:R-:W-:Y:S01]  /*01d0*/  STS.U8 [UR4], RZ ;  /* 0x000000ffff007988 */ /* 0x000fe20008000004 */
[----:B------:R-:W-:Y:S06]  /*01e0*/  BAR.SYNC.DEFER_BLOCKING 0x0 ;  /* 0x0000000000007b1d */ /* 0x000fec0000010000 */
[----:B------:R-:W-:Y:S05]  /*01f0*/  @P1 BRA `(.L_x_2) ;  /* 0x00000000001c1947 */ /* 0x000fea0003800000 */
[----:B------:R-:W2:Y:S04]  /*0200*/  LDG.E R5, desc[UR6][R2.64] ;  /* 0x0000000602057981 */ /* 0x000ea8000c1e1900 */
[----:B------:R-:W2:Y:S01]  /*0210*/  LDG.E R6, desc[UR6][R2.64+0x4] ;  /* 0x0000040602067981 */ /* 0x000ea2000c1e1900 */
[----:B------:R-:W-:Y:S01]  /*0220*/  IMAD.MOV.U32 R7, RZ, RZ, 0x1 ;  /* 0x00000001ff077424 */ /* 0x000fe200078e00ff */
[----:B--2---:R-:W-:-:S13]  /*0230*/  ISETP.GT.AND P2, PT, R5, R6, PT ;  /* 0x000000060500720c */ /* 0x004fda0003f44270 */
[----:B------:R0:W-:Y:S04]  /*0240*/  @P2 STG.E desc[UR6][R2.64], R6 ;  /* 0x0000000602002986 */ /* 0x0001e8000c101906 */
[----:B------:R0:W-:Y:S04]  /*0250*/  @P2 STG.E desc[UR6][R2.64+0x4], R5 ;  /* 0x0000040502002986 */ /* 0x0001e8000c101906 */
[----:B------:R0:W-:Y:S02]  /*0260*/  @P2 STS.U8 [UR4], R7 ;  /* 0x00000007ff002988 */ /* 0x0001e40008000004 */
.L_x_2:
[----:B------:R-:W-:Y:S05]  /*0270*/  BSYNC.RECONVERGENT B0 ;  /* 0x0000000000007941 */ /* 0x000fea0003800200 */
.L_x_1:
[----:B------:R-:W-:Y:S06]  /*0280*/  BAR.SYNC.DEFER_BLOCKING 0x0 ;  /* 0x0000000000007b1d */ /* 0x000fec0000010000 */
[----:B------:R-:W-:Y:S05]  /*0290*/  BRA `(.L_x_3) ;  /* 0x0000000000447947 */ /* 0x000fea0003800000 */
.L_x_0:
[----:B------:R-:W0:Y:S08]  /*02a0*/  S2UR UR5, SR_CgaCtaId ;  /* 0x00000000000579c3 */ /* 0x000e300000008800 */
[----:B------:R-:W-:Y:S06]  /*02b0*/  BAR.SYNC.DEFER_BLOCKING 0x0 ;  /* 0x0000000000007b1d */ /* 0x000fec0000010000 */
[----:B------:R-:W-:Y:S01]  /*02c0*/  UMOV UR4, 0x400 ;  /* 0x0000040000047882 */ /* 0x000fe20000000000 */
[----:B------:R-:W-:Y:S01]  /*02d0*/  BSSY.RECONVERGENT B0, `(.L_x_4) ;  /* 0x000000c000007945 */ /* 0x000fe20003800200 */
[----:B0-----:R-:W-:-:S09]  /*02e0*/  ULEA UR4, UR5, UR4, 0x18 ;  /* 0x0000000405047291 */ /* 0x001fd2000f8ec0ff */
[----:B------:R-:W-:Y:S01]  /*02f0*/  STS.U8 [UR4+0x1], RZ ;  /* 0x000001ffff007988 */ /* 0x000fe20008000004 */
        /* <DEDUP_REMOVED lines=8> */
[----:B------:R0:W-:Y:S02]  /*0380*/  @P2 STS.U8 [UR4+0x1], R7 ;  /* 0x00000107ff002988 */ /* 0x0001e40008000004 */
.L_x_5:
[----:B------:R-:W-:Y:S05]  /*0390*/  BSYNC.RECONVERGENT B0 ;  /* 0x0000000000007941 */ /* 0x000fea0003800200 */
.L_x_4:
[----:B------:R-:W-:Y:S06]  /*03a0*/  BAR.SYNC.DEFER_BLOCKING 0x0 ;  /* 0x0000000000007b1d */ /* 0x000fec0000010000 */
.L_x_3:
[----:B0-----:R-:W-:Y:S01]  /*03b0*/  LDS.U8 R5, [UR4] ;  /* 0x00000004ff057984 */ /* 0x001fe20008000000 */
[----:B------:R-:W-:-:S03]  /*03c0*/  LOP3.LUT R4, R4, 0x1, RZ, 0x3c, !PT ;  /* 0x0000000104047812 */ /* 0x000fc600078e3cff */
[----:B------:R-:W0:Y:S02]  /*03d0*/  LDS.U8 R6, [UR4+0x1] ;  /* 0x00000104ff067984 */ /* 0x000e240008000000 */
[----:B0-----:R-:W-:-:S13]  /*03e0*/  LOP3.LUT P2, RZ, R5, 0xff, R6, 0xc8, !PT ;  /* 0x000000ff05ff7812 */ /* 0x001fda000784c806 */
[----:B------:R-:W-:Y:S05]  /*03f0*/  @P2 BRA `(.L_x_6) ;  /* 0xfffffffc00542947 */ /* 0x000fea000383ffff */
[----:B------:R-:W0:Y:S01]  /*0400*/  LDCU UR4, c[0x0][0x390] ;  /* 0x00007200ff0477ac */ /* 0x000e220008000800 */
[----:B------:R-:W-:Y:S01]  /*0410*/  BAR.SYNC.DEFER_BLOCKING 0x0 ;  /* 0x0000000000007b1d */ /* 0x000fe20000010000 */
[----:B0-----:R-:W-:-:S13]  /*0420*/  ISETP.GE.AND P0, PT, R0, UR4, PT ;  /* 0x0000000400007c0c */ /* 0x001fda000bf06270 */
[----:B------:R-:W-:Y:S05]  /*0430*/  @P0 EXIT ;  /* 0x000000000000094d */ /* 0x000fea0003800000 */
[----:B------:R-:W0:Y:S08]  /*0440*/  LDC.64 R2, c[0x0][0x380] ;  /* 0x0000e000ff027b82 */ /* 0x000e300000000a00 */
[----:B------:R-:W1:Y:S01]  /*0450*/  LDC.64 R4, c[0x0][0x388] ;  /* 0x0000e200ff047b82 */ /* 0x000e620000000a00 */
[----:B0-----:R-:W-:-:S06]  /*0460*/  IMAD.WIDE.U32 R2, R0, 0x4, R2 ;  /* 0x0000000400027825 */ /* 0x001fcc00078e0002 */
[----:B------:R-:W2:Y:S01]  /*0470*/  LDG.E R3, desc[UR6][R2.64] ;  /* 0x0000000602037981 */ /* 0x000ea2000c1e1900 */
[----:B-1----:R-:W-:-:S05]  /*0480*/  IMAD.WIDE.U32 R4, R0, 0x4, R4 ;  /* 0x0000000400047825 */ /* 0x002fca00078e0004 */
[----:B--2---:R-:W-:Y:S01]  /*0490*/  STG.E desc[UR6][R4.64], R3 ;  /* 0x0000000304007986 */ /* 0x004fe2000c101906 */
[----:B------:R-:W-:Y:S05]  /*04a0*/  EXIT ;  /* 0x000000000000794d */ /* 0x000fea0003800000 */
.L_x_7:
[----:B------:R-:W-:-:S00]  /*04b0*/  BRA `(.L_x_7) ;  /* 0xfffffffc00fc7947 */ /* 0x000fc0000383ffff */
[----:B------:R-:W-:-:S00]  /*04c0*/  NOP ;  /* 0x0000000000007918 */ /* 0x000fc00000000000 */
        /* <DEDUP_REMOVED lines=11> */
.L_x_8:


//--------------------- .nv.shared._Z10testKernelPiS_i --------------------------
	.section	.nv.shared._Z10testKernelPiS_i,"aw",@nobits
	.sectionflags	@""
.nv.shared._Z10testKernelPiS_i:
	.zero		1026


//--------------------- .nv.shared.reserved.0     --------------------------
	.section	.nv.shared.reserved.0,"aw",@nobits
	.weak		__nv_reservedSMEM_offset_0_alias
	.size		__nv_reservedSMEM_offset_0_alias, 0, 64
	.other		__nv_reservedSMEM_offset_0_alias,@"STO_CUDA_RESERVED_SHARED STV_DEFAULT"
__nv_reservedSMEM_offset_0_alias:
	.zero		0
	.zero		64


//--------------------- .nv.constant0._Z10testKernelPiS_i --------------------------
	.section	.nv.constant0._Z10testKernelPiS_i,"a",@progbits
	.sectionflags	@""
	.align	4
.nv.constant0._Z10testKernelPiS_i:
	.zero		916


//--------------------- SYMBOLS --------------------------

	.type		.nv.reservedSmem.offset0,@object
	.size		.nv.reservedSmem.offset0,0x4
	.type		.nv.reservedSmem.cap,@object
	.size		.nv.reservedSmem.cap,0x4
